//
// Generated by NVIDIA NVVM Compiler
//
// Compiler Build ID: CL-36424714
// Cuda compilation tools, release 13.0, V13.0.88
// Based on NVVM 20.0.0
//

.version 9.0
.target sm_100
.address_size 64

	// .globl	_Z19sum_matrices_kernelPiS_iii

.visible .entry _Z19sum_matrices_kernelPiS_iii(
	.param .u64 .ptr .align 1 _Z19sum_matrices_kernelPiS_iii_param_0,
	.param .u64 .ptr .align 1 _Z19sum_matrices_kernelPiS_iii_param_1,
	.param .u32 _Z19sum_matrices_kernelPiS_iii_param_2,
	.param .u32 _Z19sum_matrices_kernelPiS_iii_param_3,
	.param .u32 _Z19sum_matrices_kernelPiS_iii_param_4
)
{
	.reg .pred 	%p<18>;
	.reg .b32 	%r<131>;
	.reg .b64 	%rd<48>;

	ld.param.u64 	%rd7, [_Z19sum_matrices_kernelPiS_iii_param_0];
	ld.param.u64 	%rd8, [_Z19sum_matrices_kernelPiS_iii_param_1];
	ld.param.u32 	%r42, [_Z19sum_matrices_kernelPiS_iii_param_2];
	ld.param.u32 	%r43, [_Z19sum_matrices_kernelPiS_iii_param_3];
	ld.param.u32 	%r44, [_Z19sum_matrices_kernelPiS_iii_param_4];
	cvta.to.global.u64 	%rd1, %rd7;
	cvta.to.global.u64 	%rd2, %rd8;
	mov.u32 	%r45, %ctaid.y;
	mov.u32 	%r1, %ntid.y;
	mov.u32 	%r46, %tid.y;
	mad.lo.s32 	%r118, %r45, %r1, %r46;
	setp.ge.s32 	%p1, %r118, %r42;
	@%p1 bra 	$L__BB0_24;
	mov.u32 	%r47, %ctaid.x;
	mov.u32 	%r48, %ntid.x;
	mov.u32 	%r49, %tid.x;
	mad.lo.s32 	%r3, %r47, %r48, %r49;
	setp.gt.s32 	%p2, %r44, 0;
	mul.lo.s32 	%r4, %r43, %r42;
	mov.u32 	%r50, %nctaid.x;
	mul.lo.s32 	%r5, %r48, %r50;
	mov.u32 	%r51, %nctaid.y;
	mul.lo.s32 	%r6, %r1, %r51;
	@%p2 bra 	$L__BB0_2;
	bra.uni 	$L__BB0_20;
$L__BB0_2:
	and.b32  	%r7, %r44, 15;
	and.b32  	%r8, %r44, 7;
	and.b32  	%r9, %r44, 2147483632;
	and.b32  	%r10, %r44, 3;
	neg.s32 	%r11, %r9;
	shl.b32 	%r12, %r4, 4;
	mul.wide.s32 	%rd5, %r4, 4;
$L__BB0_3:
	setp.lt.s32 	%p6, %r3, %r43;
	@%p6 bra 	$L__BB0_5;
$L__BB0_4:
	add.s32 	%r118, %r118, %r6;
	setp.lt.s32 	%p17, %r118, %r42;
	@%p17 bra 	$L__BB0_3;
	bra.uni 	$L__BB0_24;
$L__BB0_5:
	mul.lo.s32 	%r15, %r118, %r43;
	mov.u32 	%r119, %r3;
$L__BB0_6:
	setp.lt.u32 	%p7, %r44, 16;
	add.s32 	%r17, %r119, %r15;
	mul.wide.s32 	%rd11, %r17, 4;
	add.s64 	%rd3, %rd2, %rd11;
	mov.b32 	%r123, 0;
	st.global.u32 	[%rd3], %r123;
	mov.u32 	%r126, %r123;
	@%p7 bra 	$L__BB0_9;
	mov.b32 	%r123, 0;
	mov.u32 	%r120, %r17;
	mov.u32 	%r121, %r11;
$L__BB0_8:
	.pragma "nounroll";
	mul.wide.s32 	%rd12, %r120, 4;
	add.s64 	%rd13, %rd1, %rd12;
	ld.global.u32 	%r56, [%rd13];
	add.s32 	%r57, %r123, %r56;
	st.global.u32 	[%rd3], %r57;
	mul.wide.s32 	%rd14, %r4, 4;
	add.s64 	%rd15, %rd13, %rd14;
	ld.global.u32 	%r58, [%rd15];
	add.s32 	%r59, %r57, %r58;
	st.global.u32 	[%rd3], %r59;
	add.s64 	%rd16, %rd15, %rd14;
	ld.global.u32 	%r60, [%rd16];
	add.s32 	%r61, %r59, %r60;
	st.global.u32 	[%rd3], %r61;
	add.s64 	%rd17, %rd16, %rd14;
	ld.global.u32 	%r62, [%rd17];
	add.s32 	%r63, %r61, %r62;
	st.global.u32 	[%rd3], %r63;
	add.s64 	%rd18, %rd17, %rd14;
	ld.global.u32 	%r64, [%rd18];
	add.s32 	%r65, %r63, %r64;
	st.global.u32 	[%rd3], %r65;
	add.s64 	%rd19, %rd18, %rd14;
	ld.global.u32 	%r66, [%rd19];
	add.s32 	%r67, %r65, %r66;
	st.global.u32 	[%rd3], %r67;
	add.s64 	%rd20, %rd19, %rd14;
	ld.global.u32 	%r68, [%rd20];
	add.s32 	%r69, %r67, %r68;
	st.global.u32 	[%rd3], %r69;
	add.s64 	%rd21, %rd20, %rd14;
	ld.global.u32 	%r70, [%rd21];
	add.s32 	%r71, %r69, %r70;
	st.global.u32 	[%rd3], %r71;
	add.s64 	%rd22, %rd21, %rd14;
	ld.global.u32 	%r72, [%rd22];
	add.s32 	%r73, %r71, %r72;
	st.global.u32 	[%rd3], %r73;
	add.s64 	%rd23, %rd22, %rd14;
	ld.global.u32 	%r74, [%rd23];
	add.s32 	%r75, %r73, %r74;
	st.global.u32 	[%rd3], %r75;
	add.s64 	%rd24, %rd23, %rd14;
	ld.global.u32 	%r76, [%rd24];
	add.s32 	%r77, %r75, %r76;
	st.global.u32 	[%rd3], %r77;
	add.s64 	%rd25, %rd24, %rd14;
	ld.global.u32 	%r78, [%rd25];
	add.s32 	%r79, %r77, %r78;
	st.global.u32 	[%rd3], %r79;
	add.s64 	%rd26, %rd25, %rd14;
	ld.global.u32 	%r80, [%rd26];
	add.s32 	%r81, %r79, %r80;
	st.global.u32 	[%rd3], %r81;
	add.s64 	%rd27, %rd26, %rd14;
	ld.global.u32 	%r82, [%rd27];
	add.s32 	%r83, %r81, %r82;
	st.global.u32 	[%rd3], %r83;
	add.s64 	%rd28, %rd27, %rd14;
	ld.global.u32 	%r84, [%rd28];
	add.s32 	%r85, %r83, %r84;
	st.global.u32 	[%rd3], %r85;
	add.s64 	%rd29, %rd28, %rd14;
	ld.global.u32 	%r86, [%rd29];
	add.s32 	%r123, %r85, %r86;
	st.global.u32 	[%rd3], %r123;
	add.s32 	%r121, %r121, 16;
	add.s32 	%r120, %r120, %r12;
	setp.ne.s32 	%p8, %r121, 0;
	mov.u32 	%r126, %r9;
	@%p8 bra 	$L__BB0_8;
$L__BB0_9:
	setp.eq.s32 	%p9, %r7, 0;
	@%p9 bra 	$L__BB0_19;
	add.s32 	%r87, %r7, -1;
	setp.lt.u32 	%p10, %r87, 7;
	@%p10 bra 	$L__BB0_12;
	mad.lo.s32 	%r88, %r4, %r126, %r17;
	mul.wide.s32 	%rd30, %r88, 4;
	add.s64 	%rd31, %rd1, %rd30;
	ld.global.u32 	%r89, [%rd31];
	add.s32 	%r90, %r123, %r89;
	st.global.u32 	[%rd3], %r90;
	mul.wide.s32 	%rd32, %r4, 4;
	add.s64 	%rd33, %rd31, %rd32;
	ld.global.u32 	%r91, [%rd33];
	add.s32 	%r92, %r90, %r91;
	st.global.u32 	[%rd3], %r92;
	add.s64 	%rd34, %rd33, %rd32;
	ld.global.u32 	%r93, [%rd34];
	add.s32 	%r94, %r92, %r93;
	st.global.u32 	[%rd3], %r94;
	add.s64 	%rd35, %rd34, %rd32;
	ld.global.u32 	%r95, [%rd35];
	add.s32 	%r96, %r94, %r95;
	st.global.u32 	[%rd3], %r96;
	add.s64 	%rd36, %rd35, %rd32;
	ld.global.u32 	%r97, [%rd36];
	add.s32 	%r98, %r96, %r97;
	st.global.u32 	[%rd3], %r98;
	add.s64 	%rd37, %rd36, %rd32;
	ld.global.u32 	%r99, [%rd37];
	add.s32 	%r100, %r98, %r99;
	st.global.u32 	[%rd3], %r100;
	add.s64 	%rd38, %rd37, %rd32;
	ld.global.u32 	%r101, [%rd38];
	add.s32 	%r102, %r100, %r101;
	st.global.u32 	[%rd3], %r102;
	add.s64 	%rd39, %rd38, %rd32;
	ld.global.u32 	%r103, [%rd39];
	add.s32 	%r123, %r102, %r103;
	st.global.u32 	[%rd3], %r123;
	add.s32 	%r126, %r126, 8;
$L__BB0_12:
	setp.eq.s32 	%p11, %r8, 0;
	@%p11 bra 	$L__BB0_19;
	add.s32 	%r104, %r8, -1;
	setp.lt.u32 	%p12, %r104, 3;
	@%p12 bra 	$L__BB0_15;
	mad.lo.s32 	%r105, %r4, %r126, %r17;
	mul.wide.s32 	%rd40, %r105, 4;
	add.s64 	%rd41, %rd1, %rd40;
	ld.global.u32 	%r106, [%rd41];
	add.s32 	%r107, %r123, %r106;
	st.global.u32 	[%rd3], %r107;
	add.s64 	%rd43, %rd41, %rd5;
	ld.global.u32 	%r108, [%rd43];
	add.s32 	%r109, %r107, %r108;
	st.global.u32 	[%rd3], %r109;
	add.s64 	%rd44, %rd43, %rd5;
	ld.global.u32 	%r110, [%rd44];
	add.s32 	%r111, %r109, %r110;
	st.global.u32 	[%rd3], %r111;
	add.s64 	%rd45, %rd44, %rd5;
	ld.global.u32 	%r112, [%rd45];
	add.s32 	%r123, %r111, %r112;
	st.global.u32 	[%rd3], %r123;
	add.s32 	%r126, %r126, 4;
$L__BB0_15:
	setp.eq.s32 	%p13, %r10, 0;
	@%p13 bra 	$L__BB0_19;
	setp.eq.s32 	%p14, %r10, 1;
	mad.lo.s32 	%r113, %r4, %r126, %r17;
	mul.wide.s32 	%rd46, %r113, 4;
	add.s64 	%rd4, %rd1, %rd46;
	ld.global.u32 	%r114, [%rd4];
	add.s32 	%r34, %r123, %r114;
	st.global.u32 	[%rd3], %r34;
	@%p14 bra 	$L__BB0_19;
	setp.eq.s32 	%p15, %r10, 2;
	add.s64 	%rd6, %rd4, %rd5;
	ld.global.u32 	%r115, [%rd6];
	add.s32 	%r35, %r34, %r115;
	st.global.u32 	[%rd3], %r35;
	@%p15 bra 	$L__BB0_19;
	add.s64 	%rd47, %rd6, %rd5;
	ld.global.u32 	%r116, [%rd47];
	add.s32 	%r117, %r35, %r116;
	st.global.u32 	[%rd3], %r117;
$L__BB0_19:
	add.s32 	%r119, %r119, %r5;
	setp.lt.s32 	%p16, %r119, %r43;
	@%p16 bra 	$L__BB0_6;
	bra.uni 	$L__BB0_4;
$L__BB0_20:
	setp.ge.s32 	%p3, %r3, %r43;
	@%p3 bra 	$L__BB0_23;
	mul.lo.s32 	%r38, %r118, %r43;
	mov.u32 	%r130, %r3;
$L__BB0_22:
	add.s32 	%r52, %r130, %r38;
	mul.wide.s32 	%rd9, %r52, 4;
	add.s64 	%rd10, %rd2, %rd9;
	mov.b32 	%r53, 0;
	st.global.u32 	[%rd10], %r53;
	add.s32 	%r130, %r130, %r5;
	setp.lt.s32 	%p4, %r130, %r43;
	@%p4 bra 	$L__BB0_22;
$L__BB0_23:
	add.s32 	%r118, %r118, %r6;
	setp.lt.s32 	%p5, %r118, %r42;
	@%p5 bra 	$L__BB0_20;
$L__BB0_24:
	ret;

}


// ===== COMPILED SASS (sm_100) =====

	.target	sm_100

	.elftype	@"ET_EXEC"


//--------------------- .note.nv.tkinfo           --------------------------
	.section	.note.nv.tkinfo,"",@"SHT_NOTE"
	.sectionflags	@"SHF_NOTE_NV_TKINFO"
	.tkinfo
        /*0018*/ 	.word	0x00000002
        /*0030*/ 	.string	""
        /*0030*/ 	.string	"ptxas"
        /*0030*/ 	.string	"Cuda compilation tools, release 13.0, V13.0.88"
        /*0030*/ 	.string	"Build cuda_13.0.r13.0/compiler.36424714_0"
        /*0030*/ 	.string	"-arch sm_100 -m 64 "



//--------------------- .note.nv.cuinfo           --------------------------
	.section	.note.nv.cuinfo,"",@"SHT_NOTE"
	.sectionflags	@"SHF_NOTE_NV_CUINFO"
        /*0018*/ 	.short	0x0002
        /*001a*/ 	.short	0x0064
        /*001c*/ 	.short	0x0082
	.zero		2


//--------------------- .nv.info                  --------------------------
	.section	.nv.info,"",@"SHT_CUDA_INFO"
	.align	4


	//----- nvinfo : EIATTR_REGCOUNT
	.align		4
        /*0000*/ 	.byte	0x04, 0x2f
        /*0002*/ 	.short	(.L_1 - .L_0)
	.align		4
.L_0:
        /*0004*/ 	.word	index@(_Z19sum_matrices_kernelPiS_iii)
        /*0008*/ 	.word	0x0000001e


	//----- nvinfo : EIATTR_FRAME_SIZE
	.align		4
.L_1:
        /*000c*/ 	.byte	0x04, 0x11
        /*000e*/ 	.short	(.L_3 - .L_2)
	.align		4
.L_2:
        /*0010*/ 	.word	index@(_Z19sum_matrices_kernelPiS_iii)
        /*0014*/ 	.word	0x00000000


	//----- nvinfo : EIATTR_MIN_STACK_SIZE
	.align		4
.L_3:
        /*0018*/ 	.byte	0x04, 0x12
        /*001a*/ 	.short	(.L_5 - .L_4)
	.align		4
.L_4:
        /*001c*/ 	.word	index@(_Z19sum_matrices_kernelPiS_iii)
        /*0020*/ 	.word	0x00000000
.L_5:


//--------------------- .nv.compat                --------------------------
	.section	.nv.compat,"",@"SHT_CUDA_COMPAT_INFO"
	.align	4
        /*0000*/ 	.byte	0x02, 0x09, 0x00, 0x00, 0x02, 0x02, 0x01, 0x00, 0x02, 0x05, 0x05, 0x00, 0x03, 0x07, 0x01, 0x01
        /*0010*/ 	.byte	0x02, 0x03, 0x00, 0x00, 0x02, 0x06, 0x01, 0x00, 0x04, 0x0b, 0x08, 0x00, 0x09, 0x00, 0x00, 0x00
        /*0020*/ 	.byte	0x00, 0x00, 0x00, 0x00


//--------------------- .nv.info._Z19sum_matrices_kernelPiS_iii --------------------------
	.section	.nv.info._Z19sum_matrices_kernelPiS_iii,"",@"SHT_CUDA_INFO"
	.sectionflags	@""
	.align	4


	//----- nvinfo : EIATTR_CUDA_API_VERSION
	.align		4
        /*0000*/ 	.byte	0x04, 0x37
        /*0002*/ 	.short	(.L_7 - .L_6)
.L_6:
        /*0004*/ 	.word	0x00000082


	//----- nvinfo : EIATTR_KPARAM_INFO
	.align		4
.L_7:
        /*0008*/ 	.byte	0x04, 0x17
        /*000a*/ 	.short	(.L_9 - .L_8)
.L_8:
        /*000c*/ 	.word	0x00000000
        /*0010*/ 	.short	0x0004
        /*0012*/ 	.short	0x0018
        /*0014*/ 	.byte	0x00, 0xf0, 0x11, 0x00


	//----- nvinfo : EIATTR_KPARAM_INFO
	.align		4
.L_9:
        /*0018*/ 	.byte	0x04, 0x17
        /*001a*/ 	.short	(.L_11 - .L_10)
.L_10:
        /*001c*/ 	.word	0x00000000
        /*0020*/ 	.short	0x0003
        /*0022*/ 	.short	0x0014
        /*0024*/ 	.byte	0x00, 0xf0, 0x11, 0x00


	//----- nvinfo : EIATTR_KPARAM_INFO
	.align		4
.L_11:
        /*0028*/ 	.byte	0x04, 0x17
        /*002a*/ 	.short	(.L_13 - .L_12)
.L_12:
        /*002c*/ 	.word	0x00000000
        /*0030*/ 	.short	0x0002
        /*0032*/ 	.short	0x0010
        /*0034*/ 	.byte	0x00, 0xf0, 0x11, 0x00


	//----- nvinfo : EIATTR_KPARAM_INFO
	.align		4
.L_13:
        /*0038*/ 	.byte	0x04, 0x17
        /*003a*/ 	.short	(.L_15 - .L_14)
.L_14:
        /*003c*/ 	.word	0x00000000
        /*0040*/ 	.short	0x0001
        /*0042*/ 	.short	0x0008
        /*0044*/ 	.byte	0x00, 0xf5, 0x21, 0x00


	//----- nvinfo : EIATTR_KPARAM_INFO
	.align		4
.L_15:
        /*0048*/ 	.byte	0x04, 0x17
        /*004a*/ 	.short	(.L_17 - .L_16)
.L_16:
        /*004c*/ 	.word	0x00000000
        /*0050*/ 	.short	0x0000
        /*0052*/ 	.short	0x0000
        /*0054*/ 	.byte	0x00, 0xf5, 0x21, 0x00


	//----- nvinfo : EIATTR_SPARSE_MMA_MASK
	.align		4
.L_17:
        /*0058*/ 	.byte	0x03, 0x50
        /*005a*/ 	.short	0x0000


	//----- nvinfo : EIATTR_MAXREG_COUNT
	.align		4
        /*005c*/ 	.byte	0x03, 0x1b
        /*005e*/ 	.short	0x00ff


	//----- nvinfo : EIATTR_MERCURY_ISA_VERSION
	.align		4
        /*0060*/ 	.byte	0x03, 0x5f
        /*0062*/ 	.short	0x0101


	//----- nvinfo : EIATTR_VRC_CTA_INIT_COUNT
	.align		4
        /*0064*/ 	.byte	0x02, 0x4a
	.zero		1
	.zero		1


	//----- nvinfo : EIATTR_EXIT_INSTR_OFFSETS
	.align		4
        /*0068*/ 	.byte	0x04, 0x1c
        /*006a*/ 	.short	(.L_19 - .L_18)


	//   ....[0]....
.L_18:
        /*006c*/ 	.word	0x00000070


	//   ....[1]....
        /*0070*/ 	.word	0x00000270


	//   ....[2]....
        /*0074*/ 	.word	0x00000e00


	//----- nvinfo : EIATTR_CRS_STACK_SIZE
	.align		4
.L_19:
        /*0078*/ 	.byte	0x04, 0x1e
        /*007a*/ 	.short	(.L_21 - .L_20)
.L_20:
        /*007c*/ 	.word	0x00000000


	//----- nvinfo : EIATTR_CBANK_PARAM_SIZE
	.align		4
.L_21:
        /*0080*/ 	.byte	0x03, 0x19
        /*0082*/ 	.short	0x001c


	//----- nvinfo : EIATTR_PARAM_CBANK
	.align		4
        /*0084*/ 	.byte	0x04, 0x0a
        /*0086*/ 	.short	(.L_23 - .L_22)
	.align		4
.L_22:
        /*0088*/ 	.word	index@(.nv.constant0._Z19sum_matrices_kernelPiS_iii)
        /*008c*/ 	.short	0x0380
        /*008e*/ 	.short	0x001c


	//----- nvinfo : EIATTR_SW_WAR
	.align		4
.L_23:
        /*0090*/ 	.byte	0x04, 0x36
        /*0092*/ 	.short	(.L_25 - .L_24)
.L_24:
        /*0094*/ 	.word	0x00000008
.L_25:


//--------------------- .nv.callgraph             --------------------------
	.section	.nv.callgraph,"",@"SHT_CUDA_CALLGRAPH"
	.align	4
	.sectionentsize	8
	.align		4
        /*0000*/ 	.word	0x00000000
	.align		4
        /*0004*/ 	.word	0xffffffff
	.align		4
        /*0008*/ 	.word	0x00000000
	.align		4
        /*000c*/ 	.word	0xfffffffe
	.align		4
        /*0010*/ 	.word	0x00000000
	.align		4
        /*0014*/ 	.word	0xfffffffd
	.align		4
        /*0018*/ 	.word	0x00000000
	.align		4
        /*001c*/ 	.word	0xfffffffc


//--------------------- .text._Z19sum_matrices_kernelPiS_iii --------------------------
	.section	.text._Z19sum_matrices_kernelPiS_iii,"ax",@progbits
	.align	128
        .global         _Z19sum_matrices_kernelPiS_iii
        .type           _Z19sum_matrices_kernelPiS_iii,@function
        .size           _Z19sum_matrices_kernelPiS_iii,(.L_x_15 - _Z19sum_matrices_kernelPiS_iii)
        .other          _Z19sum_matrices_kernelPiS_iii,@"STO_CUDA_ENTRY STV_DEFAULT"
_Z19sum_matrices_kernelPiS_iii:
.text._Z19sum_matrices_kernelPiS_iii:
[----:B------:R-:W-:Y:S01]  /*0000*/  LDC R1, c[0x0][0x37c] ;  /* 0x0000df00ff017b82 */ /* 0x000fe20000000800 */
[----:B------:R-:W0:Y:S07]  /*0010*/  S2R R0, SR_TID.Y ;  /* 0x0000000000007919 */ /* 0x000e2e0000002200 */
[----:B------:R-:W0:Y:S01]  /*0020*/  S2UR UR4, SR_CTAID.Y ;  /* 0x00000000000479c3 */ /* 0x000e220000002600 */
[----:B------:R-:W1:Y:S07]  /*0030*/  LDCU UR8, c[0x0][0x390] ;  /* 0x00007200ff0877ac */ /* 0x000e6e0008000800 */
[----:B------:R-:W0:Y:S02]  /*0040*/  LDC R7, c[0x0][0x364] ;  /* 0x0000d900ff077b82 */ /* 0x000e240000000800 */
[----:B0-----:R-:W-:-:S05]  /*0050*/  IMAD R0, R7, UR4, R0 ;  /* 0x0000000407007c24 */ /* 0x001fca000f8e0200 */
[----:B-1----:R-:W-:-:S13]  /*0060*/  ISETP.GE.AND P0, PT, R0, UR8, PT ;  /* 0x0000000800007c0c */ /* 0x002fda000bf06270 */
[----:B------:R-:W-:Y:S05]  /*0070*/  @P0 EXIT ;  /* 0x000000000000094d */ /* 0x000fea0003800000 */
[----:B------:R-:W0:Y:S01]  /*0080*/  S2R R3, SR_TID.X ;  /* 0x0000000000037919 */ /* 0x000e220000002100 */
[----:B------:R-:W1:Y:S01]  /*0090*/  LDCU UR4, c[0x0][0x398] ;  /* 0x00007300ff0477ac */ /* 0x000e620008000800 */
[----:B------:R-:W0:Y:S01]  /*00a0*/  S2UR UR5, SR_CTAID.X ;  /* 0x00000000000579c3 */ /* 0x000e220000002500 */
[----:B------:R-:W2:Y:S07]  /*00b0*/  LDCU.64 UR10, c[0x0][0x358] ;  /* 0x00006b00ff0a77ac */ /* 0x000eae0008000a00 */
[----:B------:R-:W0:Y:S01]  /*00c0*/  LDC R6, c[0x0][0x360] ;  /* 0x0000d800ff067b82 */ /* 0x000e220000000800 */
[----:B------:R-:W3:Y:S01]  /*00d0*/  LDCU UR6, c[0x0][0x370] ;  /* 0x00006e00ff0677ac */ /* 0x000ee20008000800 */
[----:B------:R-:W4:Y:S06]  /*00e0*/  LDCU UR7, c[0x0][0x374] ;  /* 0x00006e80ff0777ac */ /* 0x000f2c0008000800 */
[----:B------:R-:W5:Y:S01]  /*00f0*/  LDC R5, c[0x0][0x394] ;  /* 0x0000e500ff057b82 */ /* 0x000f620000000800 */
[----:B-1----:R-:W-:Y:S01]  /*0100*/  UISETP.GT.AND UP0, UPT, UR4, URZ, UPT ;  /* 0x000000ff0400728c */ /* 0x002fe2000bf04270 */
[----:B----4-:R-:W-:-:S02]  /*0110*/  IMAD R7, R7, UR7, RZ ;  /* 0x0000000707077c24 */ /* 0x010fc4000f8e02ff */
[C---:B0-----:R-:W-:Y:S02]  /*0120*/  IMAD R4, R6.reuse, UR5, R3 ;  /* 0x0000000506047c24 */ /* 0x041fe4000f8e0203 */
[----:B---3--:R-:W-:Y:S02]  /*0130*/  IMAD R6, R6, UR6, RZ ;  /* 0x0000000606067c24 */ /* 0x008fe4000f8e02ff */
[----:B-----5:R-:W-:Y:S02]  /*0140*/  IMAD R5, R5, UR8, RZ ;  /* 0x0000000805057c24 */ /* 0x020fe4000f8e02ff */
[----:B--2---:R-:W-:Y:S05]  /*0150*/  BRA.U UP0, `(.L_x_0) ;  /* 0x0000000100487547 */ /* 0x004fea000b800000 */
.L_x_4:
[----:B------:R-:W0:Y:S01]  /*0160*/  LDC R10, c[0x0][0x394] ;  /* 0x0000e500ff0a7b82 */ /* 0x000e220000000800 */
[----:B------:R-:W-:Y:S01]  /*0170*/  BSSY.RECONVERGENT B0, `(.L_x_1) ;  /* 0x000000b000007945 */ /* 0x000fe20003800200 */
[----:B0-----:R-:W-:-:S13]  /*0180*/  ISETP.GE.AND P0, PT, R4, R10, PT ;  /* 0x0000000a0400720c */ /* 0x001fda0003f06270 */
[----:B-1----:R-:W-:Y:S05]  /*0190*/  @P0 BRA `(.L_x_2) ;  /* 0x0000000000200947 */ /* 0x002fea0003800000 */
[----:B------:R-:W0:Y:S01]  /*01a0*/  LDC.64 R8, c[0x0][0x388] ;  /* 0x0000e200ff087b82 */ /* 0x000e220000000a00 */
[----:B------:R-:W-:-:S07]  /*01b0*/  MOV R5, R4 ;  /* 0x0000000400057202 */ /* 0x000fce0000000f00 */
.L_x_3:
[----:B-1----:R-:W-:Y:S01]  /*01c0*/  IMAD R3, R0, R10, R5 ;  /* 0x0000000a00037224 */ /* 0x002fe200078e0205 */
[----:B------:R-:W-:-:S03]  /*01d0*/  IADD3 R5, PT, PT, R6, R5, RZ ;  /* 0x0000000506057210 */ /* 0x000fc60007ffe0ff */
[----:B0-----:R-:W-:Y:S01]  /*01e0*/  IMAD.WIDE R2, R3, 0x4, R8 ;  /* 0x0000000403027825 */ /* 0x001fe200078e0208 */
[----:B------:R-:W-:-:S04]  /*01f0*/  ISETP.GE.AND P0, PT, R5, R10, PT ;  /* 0x0000000a0500720c */ /* 0x000fc80003f06270 */
[----:B------:R1:W-:Y:S09]  /*0200*/  STG.E desc[UR10][R2.64], RZ ;  /* 0x000000ff02007986 */ /* 0x0003f2000c10190a */
[----:B------:R-:W-:Y:S05]  /*0210*/  @!P0 BRA `(.L_x_3) ;  /* 0xfffffffc00e88947 */ /* 0x000fea000383ffff */
.L_x_2:
[----:B------:R-:W-:Y:S05]  /*0220*/  BSYNC.RECONVERGENT B0 ;  /* 0x0000000000007941 */ /* 0x000fea0003800200 */
.L_x_1:
[----:B------:R-:W0:Y:S01]  /*0230*/  LDCU UR4, c[0x0][0x390] ;  /* 0x00007200ff0477ac */ /* 0x000e220008000800 */
[----:B------:R-:W-:-:S04]  /*0240*/  IADD3 R0, PT, PT, R7, R0, RZ ;  /* 0x0000000007007210 */ /* 0x000fc80007ffe0ff */
[----:B0-----:R-:W-:-:S13]  /*0250*/  ISETP.GE.AND P0, PT, R0, UR4, PT ;  /* 0x0000000400007c0c */ /* 0x001fda000bf06270 */
[----:B------:R-:W-:Y:S05]  /*0260*/  @!P0 BRA `(.L_x_4) ;  /* 0xfffffffc00bc8947 */ /* 0x000fea000383ffff */
[----:B------:R-:W-:Y:S05]  /*0270*/  EXIT ;  /* 0x000000000000794d */ /* 0x000fea0003800000 */
.L_x_0:
[----:B------:R-:W-:Y:S02]  /*0280*/  ULOP3.LUT UR7, UR4, 0x7ffffff0, URZ, 0xc0, !UPT ;  /* 0x7ffffff004077892 */ /* 0x000fe4000f8ec0ff */
[----:B------:R-:W-:Y:S02]  /*0290*/  ULOP3.LUT UR5, UR4, 0xf, URZ, 0xc0, !UPT ;  /* 0x0000000f04057892 */ /* 0x000fe4000f8ec0ff */
[----:B------:R-:W-:Y:S02]  /*02a0*/  ULOP3.LUT UR6, UR4, 0x7, URZ, 0xc0, !UPT ;  /* 0x0000000704067892 */ /* 0x000fe4000f8ec0ff */
[----:B------:R-:W-:Y:S02]  /*02b0*/  ULOP3.LUT UR4, UR4, 0x3, URZ, 0xc0, !UPT ;  /* 0x0000000304047892 */ /* 0x000fe4000f8ec0ff */
[----:B------:R-:W-:-:S12]  /*02c0*/  UIADD3 UR9, UPT, UPT, -UR7, URZ, URZ ;  /* 0x000000ff07097290 */ /* 0x000fd8000fffe1ff */
.L_x_13:
[----:B0-----:R-:W0:Y:S01]  /*02d0*/  LDCU UR8, c[0x0][0x394] ;  /* 0x00007280ff0877ac */ /* 0x001e220008000800 */
[----:B------:R-:W-:Y:S01]  /*02e0*/  BSSY.RECONVERGENT B0, `(.L_x_5) ;  /* 0x00000ad000007945 */ /* 0x000fe20003800200 */
[----:B0-----:R-:W-:-:S13]  /*02f0*/  ISETP.GE.AND P0, PT, R4, UR8, PT ;  /* 0x0000000804007c0c */ /* 0x001fda000bf06270 */
[----:B-1234-:R-:W-:Y:S05]  /*0300*/  @P0 BRA `(.L_x_6) ;  /* 0x0000000800a80947 */ /* 0x01efea0003800000 */
[----:B------:R-:W-:-:S07]  /*0310*/  MOV R9, R4 ;  /* 0x0000000400097202 */ /* 0x000fce0000000f00 */
.L_x_12:
[----:B01234-:R-:W0:Y:S01]  /*0320*/  LDC.64 R2, c[0x0][0x388] ;  /* 0x0000e200ff027b82 */ /* 0x01fe220000000a00 */
[----:B------:R-:W1:Y:S01]  /*0330*/  LDCU UR12, c[0x0][0x394] ;  /* 0x00007280ff0c77ac */ /* 0x000e620008000800 */
[----:B------:R-:W-:Y:S01]  /*0340*/  CS2R R10, SRZ ;  /* 0x00000000000a7805 */ /* 0x000fe2000001ff00 */
[----:B------:R-:W2:Y:S01]  /*0350*/  LDCU UR8, c[0x0][0x398] ;  /* 0x00007300ff0877ac */ /* 0x000ea20008000800 */
[----:B-1----:R-:W-:Y:S01]  /*0360*/  IMAD R8, R0, UR12, R9 ;  /* 0x0000000c00087c24 */ /* 0x002fe2000f8e0209 */
[----:B------:R-:W-:Y:S01]  /*0370*/  IADD3 R9, PT, PT, R6, R9, RZ ;  /* 0x0000000906097210 */ /* 0x000fe20007ffe0ff */
[----:B--2---:R-:W-:Y:S02]  /*0380*/  UISETP.GE.U32.AND UP0, UPT, UR8, 0x10, UPT ;  /* 0x000000100800788c */ /* 0x004fe4000bf06070 */
[----:B0-----:R-:W-:Y:S01]  /*0390*/  IMAD.WIDE R2, R8, 0x4, R2 ;  /* 0x0000000408027825 */ /* 0x001fe200078e0202 */
[----:B------:R-:W-:-:S04]  /*03a0*/  ISETP.GE.AND P1, PT, R9, UR12, PT ;  /* 0x0000000c09007c0c */ /* 0x000fc8000bf26270 */
[----:B------:R0:W-:Y:S02]  /*03b0*/  STG.E desc[UR10][R2.64], RZ ;  /* 0x000000ff02007986 */ /* 0x0001e4000c10190a */
[----:B------:R-:W-:Y:S07]  /*03c0*/  BRA.U !UP0, `(.L_x_7) ;  /* 0x0000000508247547 */ /* 0x000fee000b800000 */
[----:B------:R-:W-:Y:S01]  /*03d0*/  HFMA2 R11, -RZ, RZ, 0, 0 ;  /* 0x00000000ff0b7431 */ /* 0x000fe200000001ff */
[----:B------:R-:W-:Y:S02]  /*03e0*/  MOV R12, R8 ;  /* 0x00000008000c7202 */ /* 0x000fe40000000f00 */
[----:B------:R-:W-:-:S07]  /*03f0*/  MOV R10, UR9 ;  /* 0x00000009000a7c02 */ /* 0x000fce0008000f00 */
.L_x_8:
[----:B------:R-:W1:Y:S02]  /*0400*/  LDC.64 R14, c[0x0][0x380] ;  /* 0x0000e000ff0e7b82 */ /* 0x000e640000000a00 */
[----:B-1----:R-:W-:-:S05]  /*0410*/  IMAD.WIDE R14, R12, 0x4, R14 ;  /* 0x000000040c0e7825 */ /* 0x002fca00078e020e */
[----:B------:R-:W2:Y:S02]  /*0420*/  LDG.E R16, desc[UR10][R14.64] ;  /* 0x0000000a0e107981 */ /* 0x000ea4000c1e1900 */
[----:B--23--:R-:W-:Y:S02]  /*0430*/  IMAD.IADD R11, R16, 0x1, R11 ;  /* 0x00000001100b7824 */ /* 0x00cfe400078e020b */
[----:B------:R-:W-:-:S03]  /*0440*/  IMAD.WIDE R16, R5, 0x4, R14 ;  /* 0x0000000405107825 */ /* 0x000fc600078e020e */
[----:B------:R1:W-:Y:S04]  /*0450*/  STG.E desc[UR10][R2.64], R11 ;  /* 0x0000000b02007986 */ /* 0x0003e8000c10190a */
[----:B------:R-:W2:Y:S02]  /*0460*/  LDG.E R18, desc[UR10][R16.64] ;  /* 0x0000000a10127981 */ /* 0x000ea4000c1e1900 */
[----:B--2---:R-:W-:Y:S01]  /*0470*/  IADD3 R13, PT, PT, R11, R18, RZ ;  /* 0x000000120b0d7210 */ /* 0x004fe20007ffe0ff */
[----:B------:R-:W-:-:S04]  /*0480*/  IMAD.WIDE R18, R5, 0x4, R16 ;  /* 0x0000000405127825 */ /* 0x000fc800078e0210 */
[----:B------:R2:W-:Y:S04]  /*0490*/  STG.E desc[UR10][R2.64], R13 ;  /* 0x0000000d02007986 */ /* 0x0005e8000c10190a */
[----:B------:R-:W3:Y:S02]  /*04a0*/  LDG.E R20, desc[UR10][R18.64] ;  /* 0x0000000a12147981 */ /* 0x000ee4000c1e1900 */
[----:B---3--:R-:W-:Y:S01]  /*04b0*/  IADD3 R23, PT, PT, R13, R20, RZ ;  /* 0x000000140d177210 */ /* 0x008fe20007ffe0ff */
[----:B------:R-:W-:-:S04]  /*04c0*/  IMAD.WIDE R20, R5, 0x4, R18 ;  /* 0x0000000405147825 */ /* 0x000fc800078e0212 */
[----:B------:R3:W-:Y:S04]  /*04d0*/  STG.E desc[UR10][R2.64], R23 ;  /* 0x0000001702007986 */ /* 0x0007e8000c10190a */
[----:B------:R-:W4:Y:S02]  /*04e0*/  LDG.E R14, desc[UR10][R20.64] ;  /* 0x0000000a140e7981 */ /* 0x000f24000c1e1900 */
[----:B----4-:R-:W-:Y:S01]  /*04f0*/  IADD3 R25, PT, PT, R23, R14, RZ ;  /* 0x0000000e17197210 */ /* 0x010fe20007ffe0ff */
[----:B------:R-:W-:-:S04]  /*0500*/  IMAD.WIDE R14, R5, 0x4, R20 ;  /* 0x00000004050e7825 */ /* 0x000fc800078e0214 */
[----:B------:R4:W-:Y:S04]  /*0510*/  STG.E desc[UR10][R2.64], R25 ;  /* 0x0000001902007986 */ /* 0x0009e8000c10190a */
[----:B------:R-:W1:Y:S02]  /*0520*/  LDG.E R16, desc[UR10][R14.64] ;  /* 0x0000000a0e107981 */ /* 0x000e64000c1e1900 */
[----:B-1----:R-:W-:Y:S01]  /*0530*/  IADD3 R11, PT, PT, R25, R16, RZ ;  /* 0x00000010190b7210 */ /* 0x002fe20007ffe0ff */
[----:B------:R-:W-:-:S04]  /*0540*/  IMAD.WIDE R16, R5, 0x4, R14 ;  /* 0x0000000405107825 */ /* 0x000fc800078e020e */
        /* <DEDUP_REMOVED lines=10> */
[----:B----4-:R-:W-:Y:S02]  /*05f0*/  IMAD.IADD R25, R23, 0x1, R14 ;  /* 0x0000000117197824 */ /* 0x010fe400078e020e */
[----:B------:R-:W-:-:S03]  /*0600*/  IMAD.WIDE R14, R5, 0x4, R20 ;  /* 0x00000004050e7825 */ /* 0x000fc600078e0214 */
[----:B------:R4:W-:Y:S04]  /*0610*/  STG.E desc[UR10][R2.64], R25 ;  /* 0x0000001902007986 */ /* 0x0009e8000c10190a */
[----:B------:R-:W1:Y:S02]  /*0620*/  LDG.E R16, desc[UR10][R14.64] ;  /* 0x0000000a0e107981 */ /* 0x000e64000c1e1900 */
[----:B-1----:R-:W-:Y:S01]  /*0630*/  IADD3 R11, PT, PT, R25, R16, RZ ;  /* 0x00000010190b7210 */ /* 0x002fe20007ffe0ff */
[----:B------:R-:W-:-:S04]  /*0640*/  IMAD.WIDE R16, R5, 0x4, R14 ;  /* 0x0000000405107825 */ /* 0x000fc800078e020e */
[----:B------:R-:W-:Y:S04]  /*0650*/  STG.E desc[UR10][R2.64], R11 ;  /* 0x0000000b02007986 */ /* 0x000fe8000c10190a */
        /* <DEDUP_REMOVED lines=21> */
[----:B--2---:R-:W-:Y:S02]  /*07b0*/  IMAD.IADD R23, R13, 0x1, R20 ;  /* 0x000000010d177824 */ /* 0x004fe400078e0214 */
[----:B------:R-:W-:-:S03]  /*07c0*/  IMAD.WIDE R20, R5, 0x4, R18 ;  /* 0x0000000405147825 */ /* 0x000fc600078e0212 */
[----:B------:R3:W-:Y:S04]  /*07d0*/  STG.E desc[UR10][R2.64], R23 ;  /* 0x0000001702007986 */ /* 0x0007e8000c10190a */
[----:B------:R-:W2:Y:S01]  /*07e0*/  LDG.E R20, desc[UR10][R20.64] ;  /* 0x0000000a14147981 */ /* 0x000ea2000c1e1900 */
[----:B------:R-:W-:Y:S02]  /*07f0*/  IADD3 R10, PT, PT, R10, 0x10, RZ ;  /* 0x000000100a0a7810 */ /* 0x000fe40007ffe0ff */
[----:B------:R-:W-:Y:S02]  /*0800*/  LEA R12, R5, R12, 0x4 ;  /* 0x0000000c050c7211 */ /* 0x000fe400078e20ff */
[----:B------:R-:W-:Y:S02]  /*0810*/  ISETP.NE.AND P0, PT, R10, RZ, PT ;  /* 0x000000ff0a00720c */ /* 0x000fe40003f05270 */
[----:B--2---:R-:W-:-:S05]  /*0820*/  IADD3 R11, PT, PT, R23, R20, RZ ;  /* 0x00000014170b7210 */ /* 0x004fca0007ffe0ff */
[----:B------:R3:W-:Y:S06]  /*0830*/  STG.E desc[UR10][R2.64], R11 ;  /* 0x0000000b02007986 */ /* 0x0007ec000c10190a */
[----:B------:R-:W-:Y:S05]  /*0840*/  @P0 BRA `(.L_x_8) ;  /* 0xfffffff800ec0947 */ /* 0x000fea000383ffff */
[----:B------:R-:W-:-:S07]  /*0850*/  MOV R10, UR7 ;  /* 0x00000007000a7c02 */ /* 0x000fce0008000f00 */
.L_x_7:
[----:B------:R-:W-:-:S09]  /*0860*/  UISETP.NE.AND UP0, UPT, UR5, URZ, UPT ;  /* 0x000000ff0500728c */ /* 0x000fd2000bf05270 */
[----:B------:R-:W-:Y:S05]  /*0870*/  BRA.U !UP0, `(.L_x_9) ;  /* 0x0000000508487547 */ /* 0x000fea000b800000 */
[----:B------:R-:W-:Y:S02]  /*0880*/  UIADD3 UR8, UPT, UPT, UR5, -0x1, URZ ;  /* 0xffffffff05087890 */ /* 0x000fe4000fffe0ff */
[----:B------:R-:W-:Y:S02]  /*0890*/  UISETP.NE.AND UP1, UPT, UR6, URZ, UPT ;  /* 0x000000ff0600728c */ /* 0x000fe4000bf25270 */
[----:B------:R-:W-:-:S09]  /*08a0*/  UISETP.GE.U32.AND UP0, UPT, UR8, 0x7, UPT ;  /* 0x000000070800788c */ /* 0x000fd2000bf06070 */
[----:B------:R-:W-:Y:S05]  /*08b0*/  BRA.U !UP0, `(.L_x_10) ;  /* 0x00000001088c7547 */ /* 0x000fea000b800000 */
[----:B---3--:R-:W1:Y:S01]  /*08c0*/  LDC.64 R12, c[0x0][0x380] ;  /* 0x0000e000ff0c7b82 */ /* 0x008e620000000a00 */
[----:B------:R-:W-:-:S04]  /*08d0*/  IMAD R15, R5, R10, R8 ;  /* 0x0000000a050f7224 */ /* 0x000fc800078e0208 */
[----:B-1----:R-:W-:-:S05]  /*08e0*/  IMAD.WIDE R12, R15, 0x4, R12 ;  /* 0x000000040f0c7825 */ /* 0x002fca00078e020c */
[----:B------:R-:W2:Y:S02]  /*08f0*/  LDG.E R14, desc[UR10][R12.64] ;  /* 0x0000000a0c0e7981 */ /* 0x000ea4000c1e1900 */
[----:B--2---:R-:W-:Y:S01]  /*0900*/  IADD3 R11, PT, PT, R11, R14, RZ ;  /* 0x0000000e0b0b7210 */ /* 0x004fe20007ffe0ff */
[----:B------:R-:W-:-:S04]  /*0910*/  IMAD.WIDE R14, R5, 0x4, R12 ;  /* 0x00000004050e7825 */ /* 0x000fc800078e020c */
[----:B------:R-:W-:Y:S04]  /*0920*/  STG.E desc[UR10][R2.64], R11 ;  /* 0x0000000b02007986 */ /* 0x000fe8000c10190a */
[----:B------:R-:W2:Y:S02]  /*0930*/  LDG.E R16, desc[UR10][R14.64] ;  /* 0x0000000a0e107981 */ /* 0x000ea4000c1e1900 */
[----:B--2---:R-:W-:Y:S01]  /*0940*/  IADD3 R21, PT, PT, R11, R16, RZ ;  /* 0x000000100b157210 */ /* 0x004fe20007ffe0ff */
[----:B------:R-:W-:-:S04]  /*0950*/  IMAD.WIDE R16, R5, 0x4, R14 ;  /* 0x0000000405107825 */ /* 0x000fc800078e020e */
[----:B------:R1:W-:Y:S04]  /*0960*/  STG.E desc[UR10][R2.64], R21 ;  /* 0x0000001502007986 */ /* 0x0003e8000c10190a */
[----:B------:R-:W2:Y:S02]  /*0970*/  LDG.E R18, desc[UR10][R16.64] ;  /* 0x0000000a10127981 */ /* 0x000ea4000c1e1900 */
[----:B--2---:R-:W-:Y:S02]  /*0980*/  IMAD.IADD R23, R21, 0x1, R18 ;  /* 0x0000000115177824 */ /* 0x004fe400078e0212 */
[----:B------:R-:W-:-:S03]  /*0990*/  IMAD.WIDE R18, R5, 0x4, R16 ;  /* 0x0000000405127825 */ /* 0x000fc600078e0210 */
[----:B------:R2:W-:Y:S04]  /*09a0*/  STG.E desc[UR10][R2.64], R23 ;  /* 0x0000001702007986 */ /* 0x0005e8000c10190a */
[----:B------:R-:W3:Y:S02]  /*09b0*/  LDG.E R12, desc[UR10][R18.64] ;  /* 0x0000000a120c7981 */ /* 0x000ee4000c1e1900 */
[----:B---3--:R-:W-:Y:S01]  /*09c0*/  IADD3 R25, PT, PT, R23, R12, RZ ;  /* 0x0000000c17197210 */ /* 0x008fe20007ffe0ff */
[----:B------:R-:W-:-:S04]  /*09d0*/  IMAD.WIDE R12, R5, 0x4, R18 ;  /* 0x00000004050c7825 */ /* 0x000fc800078e0212 */
[----:B------:R4:W-:Y:S04]  /*09e0*/  STG.E desc[UR10][R2.64], R25 ;  /* 0x0000001902007986 */ /* 0x0009e8000c10190a */
[----:B------:R-:W3:Y:S02]  /*09f0*/  LDG.E R14, desc[UR10][R12.64] ;  /* 0x0000000a0c0e7981 */ /* 0x000ee4000c1e1900 */
[----:B---3--:R-:W-:Y:S01]  /*0a00*/  IADD3 R27, PT, PT, R25, R14, RZ ;  /* 0x0000000e191b7210 */ /* 0x008fe20007ffe0ff */
        /* <DEDUP_REMOVED lines=10> */
[----:B------:R-:W2:Y:S01]  /*0ab0*/  LDG.E R18, desc[UR10][R18.64] ;  /* 0x0000000a12127981 */ /* 0x000ea2000c1e1900 */
[----:B------:R-:W-:Y:S02]  /*0ac0*/  IADD3 R10, PT, PT, R10, 0x8, RZ ;  /* 0x000000080a0a7810 */ /* 0x000fe40007ffe0ff */
[----:B--2---:R-:W-:-:S05]  /*0ad0*/  IADD3 R11, PT, PT, R23, R18, RZ ;  /* 0x00000012170b7210 */ /* 0x004fca0007ffe0ff */
[----:B------:R4:W-:Y:S02]  /*0ae0*/  STG.E desc[UR10][R2.64], R11 ;  /* 0x0000000b02007986 */ /* 0x0009e4000c10190a */
.L_x_10:
        /* <DEDUP_REMOVED lines=8> */
[----:B------:R-:W4:Y:S02]  /*0b70*/  LDG.E R14, desc[UR10][R12.64] ;  /* 0x0000000a0c0e7981 */ /* 0x000f24000c1e1900 */
[----:B----4-:R-:W-:Y:S01]  /*0b80*/  IADD3 R21, PT, PT, R11, R14, RZ ;  /* 0x0000000e0b157210 */ /* 0x010fe20007ffe0ff */
[----:B------:R-:W-:-:S04]  /*0b90*/  IMAD.WIDE R14, R5, 0x4, R12 ;  /* 0x00000004050e7825 */ /* 0x000fc800078e020c */
[----:B------:R1:W-:Y:S04]  /*0ba0*/  STG.E desc[UR10][R2.64], R21 ;  /* 0x0000001502007986 */ /* 0x0003e8000c10190a */
[----:B------:R-:W2:Y:S02]  /*0bb0*/  LDG.E R16, desc[UR10][R14.64] ;  /* 0x0000000a0e107981 */ /* 0x000ea4000c1e1900 */
[----:B--2---:R-:W-:Y:S02]  /*0bc0*/  IMAD.IADD R23, R21, 0x1, R16 ;  /* 0x0000000115177824 */ /* 0x004fe400078e0210 */
[----:B------:R-:W-:-:S03]  /*0bd0*/  IMAD.WIDE R16, R5, 0x4, R14 ;  /* 0x0000000405107825 */ /* 0x000fc600078e020e */
        /* <DEDUP_REMOVED lines=9> */
.L_x_11:
[----:B------:R-:W-:Y:S05]  /*0c70*/  BRA.U !UP1, `(.L_x_9) ;  /* 0x0000000109487547 */ /* 0x000fea000b800000 */
[----:B---3--:R-:W2:Y:S01]  /*0c80*/  LDC.64 R12, c[0x0][0x380] ;  /* 0x0000e000ff0c7b82 */ /* 0x008ea20000000a00 */
[----:B------:R-:W-:-:S04]  /*0c90*/  IMAD R15, R5, R10, R8 ;  /* 0x0000000a050f7224 */ /* 0x000fc800078e0208 */
[----:B--2---:R-:W-:-:S05]  /*0ca0*/  IMAD.WIDE R12, R15, 0x4, R12 ;  /* 0x000000040f0c7825 */ /* 0x004fca00078e020c */
[----:B------:R-:W2:Y:S01]  /*0cb0*/  LDG.E R8, desc[UR10][R12.64] ;  /* 0x0000000a0c087981 */ /* 0x000ea2000c1e1900 */
[----:B------:R-:W-:Y:S01]  /*0cc0*/  UISETP.NE.AND UP0, UPT, UR4, 0x1, UPT ;  /* 0x000000010400788c */ /* 0x000fe2000bf05270 */
[----:B--2---:R-:W-:-:S05]  /*0cd0*/  IADD3 R15, PT, PT, R8, R11, RZ ;  /* 0x0000000b080f7210 */ /* 0x004fca0007ffe0ff */
[----:B------:R2:W-:Y:S03]  /*0ce0*/  STG.E desc[UR10][R2.64], R15 ;  /* 0x0000000f02007986 */ /* 0x0005e6000c10190a */
[----:B------:R-:W-:Y:S05]  /*0cf0*/  BRA.U !UP0, `(.L_x_9) ;  /* 0x0000000108287547 */ /* 0x000fea000b800000 */
[----:B-1--4-:R-:W-:-:S05]  /*0d00*/  IMAD.WIDE R10, R5, 0x4, R12 ;  /* 0x00000004050a7825 */ /* 0x012fca00078e020c */
[----:B------:R-:W3:Y:S01]  /*0d10*/  LDG.E R8, desc[UR10][R10.64] ;  /* 0x0000000a0a087981 */ /* 0x000ee2000c1e1900 */
[----:B------:R-:W-:Y:S01]  /*0d20*/  UISETP.NE.AND UP0, UPT, UR4, 0x2, UPT ;  /* 0x000000020400788c */ /* 0x000fe2000bf05270 */
[----:B---3--:R-:W-:-:S05]  /*0d30*/  IADD3 R13, PT, PT, R15, R8, RZ ;  /* 0x000000080f0d7210 */ /* 0x008fca0007ffe0ff */
[----:B------:R1:W-:Y:S03]  /*0d40*/  STG.E desc[UR10][R2.64], R13 ;  /* 0x0000000d02007986 */ /* 0x0003e6000c10190a */
[----:B------:R-:W-:Y:S05]  /*0d50*/  BRA.U !UP0, `(.L_x_9) ;  /* 0x0000000108107547 */ /* 0x000fea000b800000 */
[----:B------:R-:W-:-:S06]  /*0d60*/  IMAD.WIDE R10, R5, 0x4, R10 ;  /* 0x00000004050a7825 */ /* 0x000fcc00078e020a */
[----:B------:R-:W1:Y:S02]  /*0d70*/  LDG.E R10, desc[UR10][R10.64] ;  /* 0x0000000a0a0a7981 */ /* 0x000e64000c1e1900 */
[----:B-1----:R-:W-:-:S05]  /*0d80*/  IADD3 R13, PT, PT, R13, R10, RZ ;  /* 0x0000000a0d0d7210 */ /* 0x002fca0007ffe0ff */
[----:B------:R1:W-:Y:S02]  /*0d90*/  STG.E desc[UR10][R2.64], R13 ;  /* 0x0000000d02007986 */ /* 0x0003e4000c10190a */
.L_x_9:
[----:B------:R-:W-:Y:S05]  /*0da0*/  @!P1 BRA `(.L_x_12) ;  /* 0xfffffff4005c9947 */ /* 0x000fea000383ffff */
.L_x_6:
[----:B------:R-:W-:Y:S05]  /*0db0*/  BSYNC.RECONVERGENT B0 ;  /* 0x0000000000007941 */ /* 0x000fea0003800200 */
.L_x_5:
[----:B------:R-:W5:Y:S01]  /*0dc0*/  LDCU UR8, c[0x0][0x390] ;  /* 0x00007200ff0877ac */ /* 0x000f620008000800 */
[----:B------:R-:W-:-:S04]  /*0dd0*/  IADD3 R0, PT, PT, R7, R0, RZ ;  /* 0x0000000007007210 */ /* 0x000fc80007ffe0ff */
[----:B-----5:R-:W-:-:S13]  /*0de0*/  ISETP.GE.AND P0, PT, R0, UR8, PT ;  /* 0x0000000800007c0c */ /* 0x020fda000bf06270 */
[----:B------:R-:W-:Y:S05]  /*0df0*/  @!P0 BRA `(.L_x_13) ;  /* 0xfffffff400348947 */ /* 0x000fea000383ffff */
[----:B------:R-:W-:Y:S05]  /*0e00*/  EXIT ;  /* 0x000000000000794d */ /* 0x000fea0003800000 */
.L_x_14:
[----:B------:R-:W-:-:S00]  /*0e10*/  BRA `(.L_x_14) ;  /* 0xfffffffc00fc7947 */ /* 0x000fc0000383ffff */
[----:B------:R-:W-:-:S00]  /*0e20*/  NOP ;  /* 0x0000000000007918 */ /* 0x000fc00000000000 */
        /* <DEDUP_REMOVED lines=13> */
.L_x_15:


//--------------------- .nv.shared.reserved.0     --------------------------
	.section	.nv.shared.reserved.0,"aw",@nobits
	.weak		__nv_reservedSMEM_offset_0_alias
	.size		__nv_reservedSMEM_offset_0_alias, 0, 64
	.other		__nv_reservedSMEM_offset_0_alias,@"STO_CUDA_RESERVED_SHARED STV_DEFAULT"
__nv_reservedSMEM_offset_0_alias:
	.zero		0
	.zero		64


//--------------------- .nv.constant0._Z19sum_matrices_kernelPiS_iii --------------------------
	.section	.nv.constant0._Z19sum_matrices_kernelPiS_iii,"a",@progbits
	.sectionflags	@""
	.align	4
.nv.constant0._Z19sum_matrices_kernelPiS_iii:
	.zero		924


//--------------------- SYMBOLS --------------------------

	.type		.nv.reservedSmem.offset0,@object
	.size		.nv.reservedSmem.offset0,0x4
